//
// Generated by NVIDIA NVVM Compiler
//
// Compiler Build ID: CL-36424714
// Cuda compilation tools, release 13.0, V13.0.88
// Based on NVVM 20.0.0
//

.version 9.0
.target sm_100
.address_size 64

	// .globl	_Z14addVectorsIntoPfS_S_i

.visible .entry _Z14addVectorsIntoPfS_S_i(
	.param .u64 .ptr .align 1 _Z14addVectorsIntoPfS_S_i_param_0,
	.param .u64 .ptr .align 1 _Z14addVectorsIntoPfS_S_i_param_1,
	.param .u64 .ptr .align 1 _Z14addVectorsIntoPfS_S_i_param_2,
	.param .u32 _Z14addVectorsIntoPfS_S_i_param_3
)
{
	.reg .pred 	%p<10>;
	.reg .b32 	%r<23>;
	.reg .b32 	%f<88>;
	.reg .b64 	%rd<40>;

	ld.param.u64 	%rd22, [_Z14addVectorsIntoPfS_S_i_param_0];
	ld.param.u64 	%rd23, [_Z14addVectorsIntoPfS_S_i_param_1];
	ld.param.u64 	%rd24, [_Z14addVectorsIntoPfS_S_i_param_2];
	ld.param.u32 	%r16, [_Z14addVectorsIntoPfS_S_i_param_3];
	cvta.to.global.u64 	%rd1, %rd22;
	cvta.to.global.u64 	%rd2, %rd24;
	cvta.to.global.u64 	%rd3, %rd23;
	setp.lt.s32 	%p1, %r16, 1;
	@%p1 bra 	$L__BB0_13;
	and.b32  	%r1, %r16, 15;
	setp.lt.u32 	%p2, %r16, 16;
	mov.b32 	%r20, 0;
	@%p2 bra 	$L__BB0_4;
	and.b32  	%r20, %r16, 2147483632;
	neg.s32 	%r18, %r20;
	add.s64 	%rd36, %rd3, 32;
	add.s64 	%rd35, %rd2, 32;
	add.s64 	%rd34, %rd1, 32;
$L__BB0_3:
	.pragma "nounroll";
	ld.global.f32 	%f1, [%rd36+-32];
	ld.global.f32 	%f2, [%rd35+-32];
	add.f32 	%f3, %f1, %f2;
	st.global.f32 	[%rd34+-32], %f3;
	ld.global.f32 	%f4, [%rd36+-28];
	ld.global.f32 	%f5, [%rd35+-28];
	add.f32 	%f6, %f4, %f5;
	st.global.f32 	[%rd34+-28], %f6;
	ld.global.f32 	%f7, [%rd36+-24];
	ld.global.f32 	%f8, [%rd35+-24];
	add.f32 	%f9, %f7, %f8;
	st.global.f32 	[%rd34+-24], %f9;
	ld.global.f32 	%f10, [%rd36+-20];
	ld.global.f32 	%f11, [%rd35+-20];
	add.f32 	%f12, %f10, %f11;
	st.global.f32 	[%rd34+-20], %f12;
	ld.global.f32 	%f13, [%rd36+-16];
	ld.global.f32 	%f14, [%rd35+-16];
	add.f32 	%f15, %f13, %f14;
	st.global.f32 	[%rd34+-16], %f15;
	ld.global.f32 	%f16, [%rd36+-12];
	ld.global.f32 	%f17, [%rd35+-12];
	add.f32 	%f18, %f16, %f17;
	st.global.f32 	[%rd34+-12], %f18;
	ld.global.f32 	%f19, [%rd36+-8];
	ld.global.f32 	%f20, [%rd35+-8];
	add.f32 	%f21, %f19, %f20;
	st.global.f32 	[%rd34+-8], %f21;
	ld.global.f32 	%f22, [%rd36+-4];
	ld.global.f32 	%f23, [%rd35+-4];
	add.f32 	%f24, %f22, %f23;
	st.global.f32 	[%rd34+-4], %f24;
	ld.global.f32 	%f25, [%rd36];
	ld.global.f32 	%f26, [%rd35];
	add.f32 	%f27, %f25, %f26;
	st.global.f32 	[%rd34], %f27;
	ld.global.f32 	%f28, [%rd36+4];
	ld.global.f32 	%f29, [%rd35+4];
	add.f32 	%f30, %f28, %f29;
	st.global.f32 	[%rd34+4], %f30;
	ld.global.f32 	%f31, [%rd36+8];
	ld.global.f32 	%f32, [%rd35+8];
	add.f32 	%f33, %f31, %f32;
	st.global.f32 	[%rd34+8], %f33;
	ld.global.f32 	%f34, [%rd36+12];
	ld.global.f32 	%f35, [%rd35+12];
	add.f32 	%f36, %f34, %f35;
	st.global.f32 	[%rd34+12], %f36;
	ld.global.f32 	%f37, [%rd36+16];
	ld.global.f32 	%f38, [%rd35+16];
	add.f32 	%f39, %f37, %f38;
	st.global.f32 	[%rd34+16], %f39;
	ld.global.f32 	%f40, [%rd36+20];
	ld.global.f32 	%f41, [%rd35+20];
	add.f32 	%f42, %f40, %f41;
	st.global.f32 	[%rd34+20], %f42;
	ld.global.f32 	%f43, [%rd36+24];
	ld.global.f32 	%f44, [%rd35+24];
	add.f32 	%f45, %f43, %f44;
	st.global.f32 	[%rd34+24], %f45;
	ld.global.f32 	%f46, [%rd36+28];
	ld.global.f32 	%f47, [%rd35+28];
	add.f32 	%f48, %f46, %f47;
	st.global.f32 	[%rd34+28], %f48;
	add.s32 	%r18, %r18, 16;
	add.s64 	%rd36, %rd36, 64;
	add.s64 	%rd35, %rd35, 64;
	add.s64 	%rd34, %rd34, 64;
	setp.ne.s32 	%p3, %r18, 0;
	@%p3 bra 	$L__BB0_3;
$L__BB0_4:
	setp.eq.s32 	%p4, %r1, 0;
	@%p4 bra 	$L__BB0_13;
	and.b32  	%r7, %r16, 7;
	setp.lt.u32 	%p5, %r1, 8;
	@%p5 bra 	$L__BB0_7;
	mul.wide.u32 	%rd25, %r20, 4;
	add.s64 	%rd26, %rd3, %rd25;
	ld.global.f32 	%f49, [%rd26];
	add.s64 	%rd27, %rd2, %rd25;
	ld.global.f32 	%f50, [%rd27];
	add.f32 	%f51, %f49, %f50;
	add.s64 	%rd28, %rd1, %rd25;
	st.global.f32 	[%rd28], %f51;
	ld.global.f32 	%f52, [%rd26+4];
	ld.global.f32 	%f53, [%rd27+4];
	add.f32 	%f54, %f52, %f53;
	st.global.f32 	[%rd28+4], %f54;
	ld.global.f32 	%f55, [%rd26+8];
	ld.global.f32 	%f56, [%rd27+8];
	add.f32 	%f57, %f55, %f56;
	st.global.f32 	[%rd28+8], %f57;
	ld.global.f32 	%f58, [%rd26+12];
	ld.global.f32 	%f59, [%rd27+12];
	add.f32 	%f60, %f58, %f59;
	st.global.f32 	[%rd28+12], %f60;
	ld.global.f32 	%f61, [%rd26+16];
	ld.global.f32 	%f62, [%rd27+16];
	add.f32 	%f63, %f61, %f62;
	st.global.f32 	[%rd28+16], %f63;
	ld.global.f32 	%f64, [%rd26+20];
	ld.global.f32 	%f65, [%rd27+20];
	add.f32 	%f66, %f64, %f65;
	st.global.f32 	[%rd28+20], %f66;
	ld.global.f32 	%f67, [%rd26+24];
	ld.global.f32 	%f68, [%rd27+24];
	add.f32 	%f69, %f67, %f68;
	st.global.f32 	[%rd28+24], %f69;
	ld.global.f32 	%f70, [%rd26+28];
	ld.global.f32 	%f71, [%rd27+28];
	add.f32 	%f72, %f70, %f71;
	st.global.f32 	[%rd28+28], %f72;
	add.s32 	%r20, %r20, 8;
$L__BB0_7:
	setp.eq.s32 	%p6, %r7, 0;
	@%p6 bra 	$L__BB0_13;
	and.b32  	%r10, %r16, 3;
	setp.lt.u32 	%p7, %r7, 4;
	@%p7 bra 	$L__BB0_10;
	mul.wide.u32 	%rd29, %r20, 4;
	add.s64 	%rd30, %rd3, %rd29;
	ld.global.f32 	%f73, [%rd30];
	add.s64 	%rd31, %rd2, %rd29;
	ld.global.f32 	%f74, [%rd31];
	add.f32 	%f75, %f73, %f74;
	add.s64 	%rd32, %rd1, %rd29;
	st.global.f32 	[%rd32], %f75;
	ld.global.f32 	%f76, [%rd30+4];
	ld.global.f32 	%f77, [%rd31+4];
	add.f32 	%f78, %f76, %f77;
	st.global.f32 	[%rd32+4], %f78;
	ld.global.f32 	%f79, [%rd30+8];
	ld.global.f32 	%f80, [%rd31+8];
	add.f32 	%f81, %f79, %f80;
	st.global.f32 	[%rd32+8], %f81;
	ld.global.f32 	%f82, [%rd30+12];
	ld.global.f32 	%f83, [%rd31+12];
	add.f32 	%f84, %f82, %f83;
	st.global.f32 	[%rd32+12], %f84;
	add.s32 	%r20, %r20, 4;
$L__BB0_10:
	setp.eq.s32 	%p8, %r10, 0;
	@%p8 bra 	$L__BB0_13;
	mul.wide.u32 	%rd33, %r20, 4;
	add.s64 	%rd39, %rd1, %rd33;
	add.s64 	%rd38, %rd2, %rd33;
	add.s64 	%rd37, %rd3, %rd33;
	neg.s32 	%r22, %r10;
$L__BB0_12:
	.pragma "nounroll";
	ld.global.f32 	%f85, [%rd37];
	ld.global.f32 	%f86, [%rd38];
	add.f32 	%f87, %f85, %f86;
	st.global.f32 	[%rd39], %f87;
	add.s64 	%rd39, %rd39, 4;
	add.s64 	%rd38, %rd38, 4;
	add.s64 	%rd37, %rd37, 4;
	add.s32 	%r22, %r22, 1;
	setp.ne.s32 	%p9, %r22, 0;
	@%p9 bra 	$L__BB0_12;
$L__BB0_13:
	ret;

}


// ===== COMPILED SASS (sm_100) =====

	.target	sm_100

	.elftype	@"ET_EXEC"


//--------------------- .note.nv.tkinfo           --------------------------
	.section	.note.nv.tkinfo,"",@"SHT_NOTE"
	.sectionflags	@"SHF_NOTE_NV_TKINFO"
	.tkinfo
        /*0018*/ 	.word	0x00000002
        /*0030*/ 	.string	""
        /*0030*/ 	.string	"ptxas"
        /*0030*/ 	.string	"Cuda compilation tools, release 13.0, V13.0.88"
        /*0030*/ 	.string	"Build cuda_13.0.r13.0/compiler.36424714_0"
        /*0030*/ 	.string	"-arch sm_100 -m 64 "



//--------------------- .note.nv.cuinfo           --------------------------
	.section	.note.nv.cuinfo,"",@"SHT_NOTE"
	.sectionflags	@"SHF_NOTE_NV_CUINFO"
        /*0018*/ 	.short	0x0002
        /*001a*/ 	.short	0x0064
        /*001c*/ 	.short	0x0082
	.zero		2


//--------------------- .nv.info                  --------------------------
	.section	.nv.info,"",@"SHT_CUDA_INFO"
	.align	4


	//----- nvinfo : EIATTR_REGCOUNT
	.align		4
        /*0000*/ 	.byte	0x04, 0x2f
        /*0002*/ 	.short	(.L_1 - .L_0)
	.align		4
.L_0:
        /*0004*/ 	.word	index@(_Z14addVectorsIntoPfS_S_i)
        /*0008*/ 	.word	0x00000014


	//----- nvinfo : EIATTR_FRAME_SIZE
	.align		4
.L_1:
        /*000c*/ 	.byte	0x04, 0x11
        /*000e*/ 	.short	(.L_3 - .L_2)
	.align		4
.L_2:
        /*0010*/ 	.word	index@(_Z14addVectorsIntoPfS_S_i)
        /*0014*/ 	.word	0x00000000


	//----- nvinfo : EIATTR_MIN_STACK_SIZE
	.align		4
.L_3:
        /*0018*/ 	.byte	0x04, 0x12
        /*001a*/ 	.short	(.L_5 - .L_4)
	.align		4
.L_4:
        /*001c*/ 	.word	index@(_Z14addVectorsIntoPfS_S_i)
        /*0020*/ 	.word	0x00000000
.L_5:


//--------------------- .nv.compat                --------------------------
	.section	.nv.compat,"",@"SHT_CUDA_COMPAT_INFO"
	.align	4
        /*0000*/ 	.byte	0x02, 0x09, 0x00, 0x00, 0x02, 0x02, 0x01, 0x00, 0x02, 0x05, 0x05, 0x00, 0x03, 0x07, 0x01, 0x01
        /*0010*/ 	.byte	0x02, 0x03, 0x00, 0x00, 0x02, 0x06, 0x01, 0x00, 0x04, 0x0b, 0x08, 0x00, 0x09, 0x00, 0x00, 0x00
        /*0020*/ 	.byte	0x00, 0x00, 0x00, 0x00


//--------------------- .nv.info._Z14addVectorsIntoPfS_S_i --------------------------
	.section	.nv.info._Z14addVectorsIntoPfS_S_i,"",@"SHT_CUDA_INFO"
	.sectionflags	@""
	.align	4


	//----- nvinfo : EIATTR_CUDA_API_VERSION
	.align		4
        /*0000*/ 	.byte	0x04, 0x37
        /*0002*/ 	.short	(.L_7 - .L_6)
.L_6:
        /*0004*/ 	.word	0x00000082


	//----- nvinfo : EIATTR_KPARAM_INFO
	.align		4
.L_7:
        /*0008*/ 	.byte	0x04, 0x17
        /*000a*/ 	.short	(.L_9 - .L_8)
.L_8:
        /*000c*/ 	.word	0x00000000
        /*0010*/ 	.short	0x0003
        /*0012*/ 	.short	0x0018
        /*0014*/ 	.byte	0x00, 0xf0, 0x11, 0x00


	//----- nvinfo : EIATTR_KPARAM_INFO
	.align		4
.L_9:
        /*0018*/ 	.byte	0x04, 0x17
        /*001a*/ 	.short	(.L_11 - .L_10)
.L_10:
        /*001c*/ 	.word	0x00000000
        /*0020*/ 	.short	0x0002
        /*0022*/ 	.short	0x0010
        /*0024*/ 	.byte	0x00, 0xf5, 0x21, 0x00


	//----- nvinfo : EIATTR_KPARAM_INFO
	.align		4
.L_11:
        /*0028*/ 	.byte	0x04, 0x17
        /*002a*/ 	.short	(.L_13 - .L_12)
.L_12:
        /*002c*/ 	.word	0x00000000
        /*0030*/ 	.short	0x0001
        /*0032*/ 	.short	0x0008
        /*0034*/ 	.byte	0x00, 0xf5, 0x21, 0x00


	//----- nvinfo : EIATTR_KPARAM_INFO
	.align		4
.L_13:
        /*0038*/ 	.byte	0x04, 0x17
        /*003a*/ 	.short	(.L_15 - .L_14)
.L_14:
        /*003c*/ 	.word	0x00000000
        /*0040*/ 	.short	0x0000
        /*0042*/ 	.short	0x0000
        /*0044*/ 	.byte	0x00, 0xf5, 0x21, 0x00


	//----- nvinfo : EIATTR_SPARSE_MMA_MASK
	.align		4
.L_15:
        /*0048*/ 	.byte	0x03, 0x50
        /*004a*/ 	.short	0x0000


	//----- nvinfo : EIATTR_MAXREG_COUNT
	.align		4
        /*004c*/ 	.byte	0x03, 0x1b
        /*004e*/ 	.short	0x00ff


	//----- nvinfo : EIATTR_MERCURY_ISA_VERSION
	.align		4
        /*0050*/ 	.byte	0x03, 0x5f
        /*0052*/ 	.short	0x0101


	//----- nvinfo : EIATTR_VRC_CTA_INIT_COUNT
	.align		4
        /*0054*/ 	.byte	0x02, 0x4a
	.zero		1
	.zero		1


	//----- nvinfo : EIATTR_EXIT_INSTR_OFFSETS
	.align		4
        /*0058*/ 	.byte	0x04, 0x1c
        /*005a*/ 	.short	(.L_17 - .L_16)


	//   ....[0]....
.L_16:
        /*005c*/ 	.word	0x00000030


	//   ....[1]....
        /*0060*/ 	.word	0x00000680


	//   ....[2]....
        /*0064*/ 	.word	0x00000940


	//   ....[3]....
        /*0068*/ 	.word	0x00000b00


	//   ....[4]....
        /*006c*/ 	.word	0x00000ce0


	//----- nvinfo : EIATTR_CBANK_PARAM_SIZE
	.align		4
.L_17:
        /*0070*/ 	.byte	0x03, 0x19
        /*0072*/ 	.short	0x001c


	//----- nvinfo : EIATTR_PARAM_CBANK
	.align		4
        /*0074*/ 	.byte	0x04, 0x0a
        /*0076*/ 	.short	(.L_19 - .L_18)
	.align		4
.L_18:
        /*0078*/ 	.word	index@(.nv.constant0._Z14addVectorsIntoPfS_S_i)
        /*007c*/ 	.short	0x0380
        /*007e*/ 	.short	0x001c


	//----- nvinfo : EIATTR_SW_WAR
	.align		4
.L_19:
        /*0080*/ 	.byte	0x04, 0x36
        /*0082*/ 	.short	(.L_21 - .L_20)
.L_20:
        /*0084*/ 	.word	0x00000008
.L_21:


//--------------------- .nv.callgraph             --------------------------
	.section	.nv.callgraph,"",@"SHT_CUDA_CALLGRAPH"
	.align	4
	.sectionentsize	8
	.align		4
        /*0000*/ 	.word	0x00000000
	.align		4
        /*0004*/ 	.word	0xffffffff
	.align		4
        /*0008*/ 	.word	0x00000000
	.align		4
        /*000c*/ 	.word	0xfffffffe
	.align		4
        /*0010*/ 	.word	0x00000000
	.align		4
        /*0014*/ 	.word	0xfffffffd
	.align		4
        /*0018*/ 	.word	0x00000000
	.align		4
        /*001c*/ 	.word	0xfffffffc


//--------------------- .text._Z14addVectorsIntoPfS_S_i --------------------------
	.section	.text._Z14addVectorsIntoPfS_S_i,"ax",@progbits
	.align	128
        .global         _Z14addVectorsIntoPfS_S_i
        .type           _Z14addVectorsIntoPfS_S_i,@function
        .size           _Z14addVectorsIntoPfS_S_i,(.L_x_6 - _Z14addVectorsIntoPfS_S_i)
        .other          _Z14addVectorsIntoPfS_S_i,@"STO_CUDA_ENTRY STV_DEFAULT"
_Z14addVectorsIntoPfS_S_i:
.text._Z14addVectorsIntoPfS_S_i:
[----:B------:R-:W-:Y:S08]  /*0000*/  LDC R1, c[0x0][0x37c] ;  /* 0x0000df00ff017b82 */ /* 0x000ff00000000800 */
[----:B------:R-:W0:Y:S02]  /*0010*/  LDC R2, c[0x0][0x398] ;  /* 0x0000e600ff027b82 */ /* 0x000e240000000800 */
[----:B0-----:R-:W-:-:S13]  /*0020*/  ISETP.GE.AND P0, PT, R2, 0x1, PT ;  /* 0x000000010200780c */ /* 0x001fda0003f06270 */
[----:B------:R-:W-:Y:S05]  /*0030*/  @!P0 EXIT ;  /* 0x000000000000894d */ /* 0x000fea0003800000 */
[C---:B------:R-:W-:Y:S01]  /*0040*/  ISETP.GE.U32.AND P1, PT, R2.reuse, 0x10, PT ;  /* 0x000000100200780c */ /* 0x040fe20003f26070 */
[----:B------:R-:W0:Y:S01]  /*0050*/  LDCU.64 UR10, c[0x0][0x358] ;  /* 0x00006b00ff0a77ac */ /* 0x000e220008000a00 */
[----:B------:R-:W-:Y:S01]  /*0060*/  LOP3.LUT R12, R2, 0xf, RZ, 0xc0, !PT ;  /* 0x0000000f020c7812 */ /* 0x000fe200078ec0ff */
[----:B------:R-:W-:-:S03]  /*0070*/  HFMA2 R0, -RZ, RZ, 0, 0 ;  /* 0x00000000ff007431 */ /* 0x000fc600000001ff */
[----:B------:R-:W-:-:S07]  /*0080*/  ISETP.NE.AND P0, PT, R12, RZ, PT ;  /* 0x000000ff0c00720c */ /* 0x000fce0003f05270 */
[----:B------:R-:W-:Y:S06]  /*0090*/  @!P1 BRA `(.L_x_0) ;  /* 0x0000000400789947 */ /* 0x000fec0003800000 */
[----:B------:R-:W1:Y:S01]  /*00a0*/  LDCU.128 UR12, c[0x0][0x380] ;  /* 0x00007000ff0c77ac */ /* 0x000e620008000c00 */
[----:B------:R-:W-:Y:S01]  /*00b0*/  LOP3.LUT R0, R2, 0x7ffffff0, RZ, 0xc0, !PT ;  /* 0x7ffffff002007812 */ /* 0x000fe200078ec0ff */
[----:B------:R-:W2:Y:S03]  /*00c0*/  LDCU.64 UR6, c[0x0][0x390] ;  /* 0x00007200ff0677ac */ /* 0x000ea60008000a00 */
[----:B------:R-:W-:Y:S01]  /*00d0*/  IADD3 R3, PT, PT, -R0, RZ, RZ ;  /* 0x000000ff00037210 */ /* 0x000fe20007ffe1ff */
[----:B-1----:R-:W-:Y:S02]  /*00e0*/  UIADD3 UR8, UP0, UPT, UR14, 0x20, URZ ;  /* 0x000000200e087890 */ /* 0x002fe4000ff1e0ff */
[----:B------:R-:W-:Y:S02]  /*00f0*/  UIADD3 UR4, UP2, UPT, UR12, 0x20, URZ ;  /* 0x000000200c047890 */ /* 0x000fe4000ff5e0ff */
[----:B--2---:R-:W-:-:S02]  /*0100*/  UIADD3 UR6, UP1, UPT, UR6, 0x20, URZ ;  /* 0x0000002006067890 */ /* 0x004fc4000ff3e0ff */
[----:B------:R-:W-:Y:S01]  /*0110*/  UIADD3.X UR9, UPT, UPT, URZ, UR15, URZ, UP0, !UPT ;  /* 0x0000000fff097290 */ /* 0x000fe200087fe4ff */
[----:B------:R-:W-:Y:S01]  /*0120*/  MOV R16, UR8 ;  /* 0x0000000800107c02 */ /* 0x000fe20008000f00 */
[----:B------:R-:W-:Y:S01]  /*0130*/  UIADD3.X UR5, UPT, UPT, URZ, UR13, URZ, UP2, !UPT ;  /* 0x0000000dff057290 */ /* 0x000fe200097fe4ff */
[----:B------:R-:W-:Y:S01]  /*0140*/  MOV R10, UR4 ;  /* 0x00000004000a7c02 */ /* 0x000fe20008000f00 */
[----:B------:R-:W-:Y:S01]  /*0150*/  UIADD3.X UR7, UPT, UPT, URZ, UR7, URZ, UP1, !UPT ;  /* 0x00000007ff077290 */ /* 0x000fe20008ffe4ff */
[----:B------:R-:W-:Y:S01]  /*0160*/  IMAD.U32 R11, RZ, RZ, UR6 ;  /* 0x00000006ff0b7e24 */ /* 0x000fe2000f8e00ff */
[----:B------:R-:W-:Y:S02]  /*0170*/  MOV R5, UR9 ;  /* 0x0000000900057c02 */ /* 0x000fe40008000f00 */
[----:B------:R-:W-:Y:S02]  /*0180*/  IMAD.U32 R13, RZ, RZ, UR5 ;  /* 0x00000005ff0d7e24 */ /* 0x000fe4000f8e00ff */
[----:B------:R-:W-:-:S07]  /*0190*/  MOV R14, UR7 ;  /* 0x00000007000e7c02 */ /* 0x000fce0008000f00 */
.L_x_1:
[----:B------:R-:W-:Y:S02]  /*01a0*/  MOV R4, R16 ;  /* 0x0000001000047202 */ /* 0x000fe40000000f00 */
[----:B------:R-:W-:Y:S02]  /*01b0*/  MOV R6, R11 ;  /* 0x0000000b00067202 */ /* 0x000fe40000000f00 */
[----:B------:R-:W-:Y:S01]  /*01c0*/  MOV R7, R14 ;  /* 0x0000000e00077202 */ /* 0x000fe20000000f00 */
[----:B0-2---:R-:W2:Y:S04]  /*01d0*/  LDG.E R8, desc[UR10][R4.64+-0x20] ;  /* 0xffffe00a04087981 */ /* 0x005ea8000c1e1900 */
[----:B------:R-:W2:Y:S02]  /*01e0*/  LDG.E R9, desc[UR10][R6.64+-0x20] ;  /* 0xffffe00a06097981 */ /* 0x000ea4000c1e1900 */
[----:B--2---:R-:W-:Y:S01]  /*01f0*/  FADD R11, R8, R9 ;  /* 0x00000009080b7221 */ /* 0x004fe20000000000 */
[----:B------:R-:W-:Y:S01]  /*0200*/  IMAD.MOV.U32 R8, RZ, RZ, R10 ;  /* 0x000000ffff087224 */ /* 0x000fe200078e000a */
[----:B------:R-:W-:-:S05]  /*0210*/  MOV R9, R13 ;  /* 0x0000000d00097202 */ /* 0x000fca0000000f00 */
[----:B------:R0:W-:Y:S04]  /*0220*/  STG.E desc[UR10][R8.64+-0x20], R11 ;  /* 0xffffe00b08007986 */ /* 0x0001e8000c10190a */
[----:B------:R-:W2:Y:S04]  /*0230*/  LDG.E R10, desc[UR10][R4.64+-0x1c] ;  /* 0xffffe40a040a7981 */ /* 0x000ea8000c1e1900 */
[----:B------:R-:W2:Y:S02]  /*0240*/  LDG.E R13, desc[UR10][R6.64+-0x1c] ;  /* 0xffffe40a060d7981 */ /* 0x000ea4000c1e1900 */
[----:B--2---:R-:W-:-:S05]  /*0250*/  FADD R13, R10, R13 ;  /* 0x0000000d0a0d7221 */ /* 0x004fca0000000000 */
[----:B------:R1:W-:Y:S04]  /*0260*/  STG.E desc[UR10][R8.64+-0x1c], R13 ;  /* 0xffffe40d08007986 */ /* 0x0003e8000c10190a */
[----:B------:R-:W2:Y:S04]  /*0270*/  LDG.E R10, desc[UR10][R4.64+-0x18] ;  /* 0xffffe80a040a7981 */ /* 0x000ea8000c1e1900 */
[----:B------:R-:W2:Y:S02]  /*0280*/  LDG.E R15, desc[UR10][R6.64+-0x18] ;  /* 0xffffe80a060f7981 */ /* 0x000ea4000c1e1900 */
[----:B--2---:R-:W-:-:S05]  /*0290*/  FADD R15, R10, R15 ;  /* 0x0000000f0a0f7221 */ /* 0x004fca0000000000 */
[----:B------:R2:W-:Y:S04]  /*02a0*/  STG.E desc[UR10][R8.64+-0x18], R15 ;  /* 0xffffe80f08007986 */ /* 0x0005e8000c10190a */
[----:B------:R-:W3:Y:S04]  /*02b0*/  LDG.E R10, desc[UR10][R4.64+-0x14] ;  /* 0xffffec0a040a7981 */ /* 0x000ee8000c1e1900 */
[----:B------:R-:W3:Y:S02]  /*02c0*/  LDG.E R17, desc[UR10][R6.64+-0x14] ;  /* 0xffffec0a06117981 */ /* 0x000ee4000c1e1900 */
[----:B---3--:R-:W-:-:S05]  /*02d0*/  FADD R17, R10, R17 ;  /* 0x000000110a117221 */ /* 0x008fca0000000000 */
[----:B------:R3:W-:Y:S04]  /*02e0*/  STG.E desc[UR10][R8.64+-0x14], R17 ;  /* 0xffffec1108007986 */ /* 0x0007e8000c10190a */
[----:B------:R-:W4:Y:S04]  /*02f0*/  LDG.E R10, desc[UR10][R4.64+-0x10] ;  /* 0xfffff00a040a7981 */ /* 0x000f28000c1e1900 */
[----:B0-----:R-:W4:Y:S02]  /*0300*/  LDG.E R11, desc[UR10][R6.64+-0x10] ;  /* 0xfffff00a060b7981 */ /* 0x001f24000c1e1900 */
[----:B----4-:R-:W-:-:S05]  /*0310*/  FADD R11, R10, R11 ;  /* 0x0000000b0a0b7221 */ /* 0x010fca0000000000 */
[----:B------:R0:W-:Y:S04]  /*0320*/  STG.E desc[UR10][R8.64+-0x10], R11 ;  /* 0xfffff00b08007986 */ /* 0x0001e8000c10190a */
[----:B------:R-:W4:Y:S04]  /*0330*/  LDG.E R10, desc[UR10][R4.64+-0xc] ;  /* 0xfffff40a040a7981 */ /* 0x000f28000c1e1900 */
[----:B-1----:R-:W4:Y:S02]  /*0340*/  LDG.E R13, desc[UR10][R6.64+-0xc] ;  /* 0xfffff40a060d7981 */ /* 0x002f24000c1e1900 */
[----:B----4-:R-:W-:-:S05]  /*0350*/  FADD R13, R10, R13 ;  /* 0x0000000d0a0d7221 */ /* 0x010fca0000000000 */
[----:B------:R1:W-:Y:S04]  /*0360*/  STG.E desc[UR10][R8.64+-0xc], R13 ;  /* 0xfffff40d08007986 */ /* 0x0003e8000c10190a */
[----:B------:R-:W4:Y:S04]  /*0370*/  LDG.E R10, desc[UR10][R4.64+-0x8] ;  /* 0xfffff80a040a7981 */ /* 0x000f28000c1e1900 */
[----:B--2---:R-:W4:Y:S02]  /*0380*/  LDG.E R15, desc[UR10][R6.64+-0x8] ;  /* 0xfffff80a060f7981 */ /* 0x004f24000c1e1900 */
[----:B----4-:R-:W-:-:S05]  /*0390*/  FADD R15, R10, R15 ;  /* 0x0000000f0a0f7221 */ /* 0x010fca0000000000 */
[----:B------:R2:W-:Y:S04]  /*03a0*/  STG.E desc[UR10][R8.64+-0x8], R15 ;  /* 0xfffff80f08007986 */ /* 0x0005e8000c10190a */
[----:B------:R-:W4:Y:S04]  /*03b0*/  LDG.E R10, desc[UR10][R4.64+-0x4] ;  /* 0xfffffc0a040a7981 */ /* 0x000f28000c1e1900 */
[----:B---3--:R-:W4:Y:S02]  /*03c0*/  LDG.E R17, desc[UR10][R6.64+-0x4] ;  /* 0xfffffc0a06117981 */ /* 0x008f24000c1e1900 */
[----:B----4-:R-:W-:-:S05]  /*03d0*/  FADD R17, R10, R17 ;  /* 0x000000110a117221 */ /* 0x010fca0000000000 */
        /* <DEDUP_REMOVED lines=26> */
[----:B--2---:R-:W4:Y:S01]  /*0580*/  LDG.E R15, desc[UR10][R6.64+0x18] ;  /* 0x0000180a060f7981 */ /* 0x004f22000c1e1900 */
[----:B------:R-:W-:Y:S01]  /*0590*/  IADD3 R3, PT, PT, R3, 0x10, RZ ;  /* 0x0000001003037810 */ /* 0x000fe20007ffe0ff */
[----:B----4-:R-:W-:-:S05]  /*05a0*/  FADD R15, R10, R15 ;  /* 0x0000000f0a0f7221 */ /* 0x010fca0000000000 */
[----:B------:R2:W-:Y:S04]  /*05b0*/  STG.E desc[UR10][R8.64+0x18], R15 ;  /* 0x0000180f08007986 */ /* 0x0005e8000c10190a */
[----:B------:R4:W5:Y:S04]  /*05c0*/  LDG.E R10, desc[UR10][R4.64+0x1c] ;  /* 0x00001c0a040a7981 */ /* 0x000968000c1e1900 */
[----:B---3--:R-:W5:Y:S01]  /*05d0*/  LDG.E R17, desc[UR10][R6.64+0x1c] ;  /* 0x00001c0a06117981 */ /* 0x008f62000c1e1900 */
[----:B------:R-:W-:Y:S02]  /*05e0*/  ISETP.NE.AND P1, PT, R3, RZ, PT ;  /* 0x000000ff0300720c */ /* 0x000fe40003f25270 */
[----:B0-----:R-:W-:-:S02]  /*05f0*/  IADD3 R11, P3, PT, R6, 0x40, RZ ;  /* 0x00000040060b7810 */ /* 0x001fc40007f7e0ff */
[----:B------:R-:W-:-:S03]  /*0600*/  IADD3 R16, P2, PT, R4, 0x40, RZ ;  /* 0x0000004004107810 */ /* 0x000fc60007f5e0ff */
[----:B------:R-:W-:Y:S01]  /*0610*/  IMAD.X R14, RZ, RZ, R7, P3 ;  /* 0x000000ffff0e7224 */ /* 0x000fe200018e0607 */
[----:B----4-:R-:W-:Y:S01]  /*0620*/  IADD3.X R5, PT, PT, RZ, R5, RZ, P2, !PT ;  /* 0x00000005ff057210 */ /* 0x010fe200017fe4ff */
[----:B-----5:R-:W-:Y:S01]  /*0630*/  FADD R17, R10, R17 ;  /* 0x000000110a117221 */ /* 0x020fe20000000000 */
[----:B------:R-:W-:-:S04]  /*0640*/  IADD3 R10, P4, PT, R8, 0x40, RZ ;  /* 0x00000040080a7810 */ /* 0x000fc80007f9e0ff */
[----:B------:R2:W-:Y:S01]  /*0650*/  STG.E desc[UR10][R8.64+0x1c], R17 ;  /* 0x00001c1108007986 */ /* 0x0005e2000c10190a */
[----:B-1----:R-:W-:Y:S01]  /*0660*/  IADD3.X R13, PT, PT, RZ, R9, RZ, P4, !PT ;  /* 0x00000009ff0d7210 */ /* 0x002fe200027fe4ff */
[----:B------:R-:W-:Y:S07]  /*0670*/  @P1 BRA `(.L_x_1) ;  /* 0xfffffff800c81947 */ /* 0x000fee000383ffff */
.L_x_0:
[----:B0-----:R-:W-:Y:S05]  /*0680*/  @!P0 EXIT ;  /* 0x000000000000894d */ /* 0x001fea0003800000 */
[----:B------:R-:W-:Y:S02]  /*0690*/  ISETP.GE.U32.AND P0, PT, R12, 0x8, PT ;  /* 0x000000080c00780c */ /* 0x000fe40003f06070 */
[----:B------:R-:W-:-:S04]  /*06a0*/  LOP3.LUT R14, R2, 0x7, RZ, 0xc0, !PT ;  /* 0x00000007020e7812 */ /* 0x000fc800078ec0ff */
[----:B------:R-:W-:-:S07]  /*06b0*/  ISETP.NE.AND P1, PT, R14, RZ, PT ;  /* 0x000000ff0e00720c */ /* 0x000fce0003f25270 */
[----:B------:R-:W-:Y:S06]  /*06c0*/  @!P0 BRA `(.L_x_2) ;  /* 0x00000000009c8947 */ /* 0x000fec0003800000 */
[----:B------:R-:W0:Y:S08]  /*06d0*/  LDC.64 R4, c[0x0][0x388] ;  /* 0x0000e200ff047b82 */ /* 0x000e300000000a00 */
[----:B------:R-:W1:Y:S08]  /*06e0*/  LDC.64 R6, c[0x0][0x390] ;  /* 0x0000e400ff067b82 */ /* 0x000e700000000a00 */
[----:B--2---:R-:W2:Y:S01]  /*06f0*/  LDC.64 R8, c[0x0][0x380] ;  /* 0x0000e000ff087b82 */ /* 0x004ea20000000a00 */
[----:B0-----:R-:W-:-:S05]  /*0700*/  IMAD.WIDE.U32 R4, R0, 0x4, R4 ;  /* 0x0000000400047825 */ /* 0x001fca00078e0004 */
[----:B------:R-:W3:Y:S01]  /*0710*/  LDG.E R3, desc[UR10][R4.64] ;  /* 0x0000000a04037981 */ /* 0x000ee2000c1e1900 */
[----:B-1----:R-:W-:-:S05]  /*0720*/  IMAD.WIDE.U32 R6, R0, 0x4, R6 ;  /* 0x0000000400067825 */ /* 0x002fca00078e0006 */
[----:B------:R-:W3:Y:S01]  /*0730*/  LDG.E R10, desc[UR10][R6.64] ;  /* 0x0000000a060a7981 */ /* 0x000ee2000c1e1900 */
[----:B--2---:R-:W-:-:S04]  /*0740*/  IMAD.WIDE.U32 R8, R0, 0x4, R8 ;  /* 0x0000000400087825 */ /* 0x004fc800078e0008 */
[----:B---3--:R-:W-:-:S05]  /*0750*/  FADD R3, R3, R10 ;  /* 0x0000000a03037221 */ /* 0x008fca0000000000 */
        /* <DEDUP_REMOVED lines=13> */
[----:B0-----:R-:W4:Y:S04]  /*0830*/  LDG.E R3, desc[UR10][R4.64+0x10] ;  /* 0x0000100a04037981 */ /* 0x001f28000c1e1900 */
[----:B------:R-:W4:Y:S02]  /*0840*/  LDG.E R10, desc[UR10][R6.64+0x10] ;  /* 0x0000100a060a7981 */ /* 0x000f24000c1e1900 */
        /* <DEDUP_REMOVED lines=10> */
[----:B------:R-:W2:Y:S04]  /*08f0*/  LDG.E R10, desc[UR10][R4.64+0x1c] ;  /* 0x00001c0a040a7981 */ /* 0x000ea8000c1e1900 */
[----:B---3--:R-:W2:Y:S01]  /*0900*/  LDG.E R15, desc[UR10][R6.64+0x1c] ;  /* 0x00001c0a060f7981 */ /* 0x008ea2000c1e1900 */
[----:B------:R-:W-:Y:S01]  /*0910*/  IADD3 R0, PT, PT, R0, 0x8, RZ ;  /* 0x0000000800007810 */ /* 0x000fe20007ffe0ff */
[----:B--2---:R-:W-:-:S05]  /*0920*/  FADD R15, R10, R15 ;  /* 0x0000000f0a0f7221 */ /* 0x004fca0000000000 */
[----:B------:R0:W-:Y:S02]  /*0930*/  STG.E desc[UR10][R8.64+0x1c], R15 ;  /* 0x00001c0f08007986 */ /* 0x0001e4000c10190a */
.L_x_2:
[----:B------:R-:W-:Y:S05]  /*0940*/  @!P1 EXIT ;  /* 0x000000000000994d */ /* 0x000fea0003800000 */
[----:B------:R-:W-:Y:S02]  /*0950*/  ISETP.GE.U32.AND P0, PT, R14, 0x4, PT ;  /* 0x000000040e00780c */ /* 0x000fe40003f06070 */
[----:B------:R-:W-:-:S04]  /*0960*/  LOP3.LUT R2, R2, 0x3, RZ, 0xc0, !PT ;  /* 0x0000000302027812 */ /* 0x000fc800078ec0ff */
[----:B------:R-:W-:-:S07]  /*0970*/  ISETP.NE.AND P1, PT, R2, RZ, PT ;  /* 0x000000ff0200720c */ /* 0x000fce0003f25270 */
[----:B------:R-:W-:Y:S06]  /*0980*/  @!P0 BRA `(.L_x_3) ;  /* 0x00000000005c8947 */ /* 0x000fec0003800000 */
[----:B------:R-:W1:Y:S08]  /*0990*/  LDC.64 R4, c[0x0][0x388] ;  /* 0x0000e200ff047b82 */ /* 0x000e700000000a00 */
[----:B------:R-:W3:Y:S08]  /*09a0*/  LDC.64 R6, c[0x0][0x390] ;  /* 0x0000e400ff067b82 */ /* 0x000ef00000000a00 */
[----:B0-2---:R-:W0:Y:S01]  /*09b0*/  LDC.64 R8, c[0x0][0x380] ;  /* 0x0000e000ff087b82 */ /* 0x005e220000000a00 */
[----:B-1----:R-:W-:-:S05]  /*09c0*/  IMAD.WIDE.U32 R4, R0, 0x4, R4 ;  /* 0x0000000400047825 */ /* 0x002fca00078e0004 */
[----:B------:R-:W2:Y:S01]  /*09d0*/  LDG.E R3, desc[UR10][R4.64] ;  /* 0x0000000a04037981 */ /* 0x000ea2000c1e1900 */
[----:B---3--:R-:W-:-:S05]  /*09e0*/  IMAD.WIDE.U32 R6, R0, 0x4, R6 ;  /* 0x0000000400067825 */ /* 0x008fca00078e0006 */
[----:B------:R-:W2:Y:S01]  /*09f0*/  LDG.E R10, desc[UR10][R6.64] ;  /* 0x0000000a060a7981 */ /* 0x000ea2000c1e1900 */
[----:B0-----:R-:W-:-:S04]  /*0a00*/  IMAD.WIDE.U32 R8, R0, 0x4, R8 ;  /* 0x0000000400087825 */ /* 0x001fc800078e0008 */
[----:B--2---:R-:W-:-:S05]  /*0a10*/  FADD R3, R3, R10 ;  /* 0x0000000a03037221 */ /* 0x004fca0000000000 */
        /* <DEDUP_REMOVED lines=9> */
[----:B------:R-:W2:Y:S04]  /*0ab0*/  LDG.E R10, desc[UR10][R4.64+0xc] ;  /* 0x00000c0a040a7981 */ /* 0x000ea8000c1e1900 */
[----:B------:R-:W2:Y:S01]  /*0ac0*/  LDG.E R15, desc[UR10][R6.64+0xc] ;  /* 0x00000c0a060f7981 */ /* 0x000ea2000c1e1900 */
[----:B------:R-:W-:Y:S01]  /*0ad0*/  IADD3 R0, PT, PT, R0, 0x4, RZ ;  /* 0x0000000400007810 */ /* 0x000fe20007ffe0ff */
[----:B--2---:R-:W-:-:S05]  /*0ae0*/  FADD R15, R10, R15 ;  /* 0x0000000f0a0f7221 */ /* 0x004fca0000000000 */
[----:B------:R1:W-:Y:S02]  /*0af0*/  STG.E desc[UR10][R8.64+0xc], R15 ;  /* 0x00000c0f08007986 */ /* 0x0003e4000c10190a */
.L_x_3:
[----:B------:R-:W-:Y:S05]  /*0b00*/  @!P1 EXIT ;  /* 0x000000000000994d */ /* 0x000fea0003800000 */
[----:B------:R-:W3:Y:S08]  /*0b10*/  LDC.64 R4, c[0x0][0x380] ;  /* 0x0000e000ff047b82 */ /* 0x000ef00000000a00 */
[----:B------:R-:W4:Y:S08]  /*0b20*/  LDC.64 R6, c[0x0][0x390] ;  /* 0x0000e400ff067b82 */ /* 0x000f300000000a00 */
[----:B012---:R-:W0:Y:S01]  /*0b30*/  LDC.64 R8, c[0x0][0x388] ;  /* 0x0000e200ff087b82 */ /* 0x007e220000000a00 */
[----:B---3--:R-:W-:-:S04]  /*0b40*/  IMAD.WIDE.U32 R4, R0, 0x4, R4 ;  /* 0x0000000400047825 */ /* 0x008fc800078e0004 */
[----:B------:R-:W-:Y:S01]  /*0b50*/  IMAD.MOV.U32 R10, RZ, RZ, R4 ;  /* 0x000000ffff0a7224 */ /* 0x000fe200078e0004 */
[----:B------:R-:W-:Y:S01]  /*0b60*/  MOV R13, R5 ;  /* 0x00000005000d7202 */ /* 0x000fe20000000f00 */
[----:B----4-:R-:W-:-:S05]  /*0b70*/  IMAD.WIDE.U32 R6, R0, 0x4, R6 ;  /* 0x0000000400067825 */ /* 0x010fca00078e0006 */
[----:B------:R-:W-:Y:S01]  /*0b80*/  MOV R11, R7 ;  /* 0x00000007000b7202 */ /* 0x000fe20000000f00 */
[----:B0-----:R-:W-:Y:S01]  /*0b90*/  IMAD.WIDE.U32 R8, R0, 0x4, R8 ;  /* 0x0000000400087825 */ /* 0x001fe200078e0008 */
[----:B------:R-:W-:-:S07]  /*0ba0*/  IADD3 R0, PT, PT, -R2, RZ, RZ ;  /* 0x000000ff02007210 */ /* 0x000fce0007ffe1ff */
.L_x_4:
[----:B0-----:R-:W-:Y:S01]  /*0bb0*/  IMAD.MOV.U32 R2, RZ, RZ, R8 ;  /* 0x000000ffff027224 */ /* 0x001fe200078e0008 */
[----:B------:R-:W-:Y:S02]  /*0bc0*/  MOV R5, R11 ;  /* 0x0000000b00057202 */ /* 0x000fe40000000f00 */
[----:B------:R-:W-:Y:S02]  /*0bd0*/  MOV R3, R9 ;  /* 0x0000000900037202 */ /* 0x000fe40000000f00 */
[----:B------:R-:W-:-:S03]  /*0be0*/  MOV R4, R6 ;  /* 0x0000000600047202 */ /* 0x000fc60000000f00 */
[----:B------:R0:W2:Y:S04]  /*0bf0*/  LDG.E R2, desc[UR10][R2.64] ;  /* 0x0000000a02027981 */ /* 0x0000a8000c1e1900 */
[----:B------:R-:W2:Y:S01]  /*0c00*/  LDG.E R5, desc[UR10][R4.64] ;  /* 0x0000000a04057981 */ /* 0x000ea2000c1e1900 */
[----:B------:R-:W-:Y:S02]  /*0c10*/  IADD3 R0, PT, PT, R0, 0x1, RZ ;  /* 0x0000000100007810 */ /* 0x000fe40007ffe0ff */
[----:B------:R-:W-:Y:S02]  /*0c20*/  IADD3 R6, P2, PT, R6, 0x4, RZ ;  /* 0x0000000406067810 */ /* 0x000fe40007f5e0ff */
[----:B------:R-:W-:Y:S01]  /*0c30*/  ISETP.NE.AND P0, PT, R0, RZ, PT ;  /* 0x000000ff0000720c */ /* 0x000fe20003f05270 */
[----:B0-----:R-:W-:Y:S01]  /*0c40*/  IMAD.MOV.U32 R3, RZ, RZ, R13 ;  /* 0x000000ffff037224 */ /* 0x001fe200078e000d */
[----:B------:R-:W-:-:S02]  /*0c50*/  IADD3 R8, P3, PT, R8, 0x4, RZ ;  /* 0x0000000408087810 */ /* 0x000fc40007f7e0ff */
[----:B------:R-:W-:Y:S02]  /*0c60*/  IADD3.X R11, PT, PT, RZ, R11, RZ, P2, !PT ;  /* 0x0000000bff0b7210 */ /* 0x000fe400017fe4ff */
[----:B------:R-:W-:Y:S01]  /*0c70*/  IADD3.X R9, PT, PT, RZ, R9, RZ, P3, !PT ;  /* 0x00000009ff097210 */ /* 0x000fe20001ffe4ff */
[----:B--2---:R-:W-:Y:S01]  /*0c80*/  FADD R7, R2, R5 ;  /* 0x0000000502077221 */ /* 0x004fe20000000000 */
[----:B------:R-:W-:Y:S02]  /*0c90*/  MOV R2, R10 ;  /* 0x0000000a00027202 */ /* 0x000fe40000000f00 */
[----:B------:R-:W-:-:S03]  /*0ca0*/  IADD3 R10, P1, PT, R10, 0x4, RZ ;  /* 0x000000040a0a7810 */ /* 0x000fc60007f3e0ff */
[----:B------:R0:W-:Y:S01]  /*0cb0*/  STG.E desc[UR10][R2.64], R7 ;  /* 0x0000000702007986 */ /* 0x0001e2000c10190a */
[----:B------:R-:W-:Y:S01]  /*0cc0*/  IADD3.X R13, PT, PT, RZ, R13, RZ, P1, !PT ;  /* 0x0000000dff0d7210 */ /* 0x000fe20000ffe4ff */
[----:B------:R-:W-:Y:S08]  /*0cd0*/  @P0 BRA `(.L_x_4) ;  /* 0xfffffffc00b40947 */ /* 0x000ff0000383ffff */
[----:B------:R-:W-:Y:S05]  /*0ce0*/  EXIT ;  /* 0x000000000000794d */ /* 0x000fea0003800000 */
.L_x_5:
[----:B------:R-:W-:-:S00]  /*0cf0*/  BRA `(.L_x_5) ;  /* 0xfffffffc00fc7947 */ /* 0x000fc0000383ffff */
[----:B------:R-:W-:-:S00]  /*0d00*/  NOP ;  /* 0x0000000000007918 */ /* 0x000fc00000000000 */
[----:B------:R-:W-:-:S00]  /*0d10*/  NOP ;  /* 0x0000000000007918 */ /* 0x000fc00000000000 */
[----:B------:R-:W-:-:S00]  /*0d20*/  NOP ;  /* 0x0000000000007918 */ /* 0x000fc00000000000 */
[----:B------:R-:W-:-:S00]  /*0d30*/  NOP ;  /* 0x0000000000007918 */ /* 0x000fc00000000000 */
[----:B------:R-:W-:-:S00]  /*0d40*/  NOP ;  /* 0x0000000000007918 */ /* 0x000fc00000000000 */
[----:B------:R-:W-:-:S00]  /*0d50*/  NOP ;  /* 0x0000000000007918 */ /* 0x000fc00000000000 */
[----:B------:R-:W-:-:S00]  /*0d60*/  NOP ;  /* 0x0000000000007918 */ /* 0x000fc00000000000 */
[----:B------:R-:W-:-:S00]  /*0d70*/  NOP ;  /* 0x0000000000007918 */ /* 0x000fc00000000000 */
.L_x_6:


//--------------------- .nv.shared.reserved.0     --------------------------
	.section	.nv.shared.reserved.0,"aw",@nobits
	.weak		__nv_reservedSMEM_offset_0_alias
	.size		__nv_reservedSMEM_offset_0_alias, 0, 64
	.other		__nv_reservedSMEM_offset_0_alias,@"STO_CUDA_RESERVED_SHARED STV_DEFAULT"
__nv_reservedSMEM_offset_0_alias:
	.zero		0
	.zero		64


//--------------------- .nv.constant0._Z14addVectorsIntoPfS_S_i --------------------------
	.section	.nv.constant0._Z14addVectorsIntoPfS_S_i,"a",@progbits
	.sectionflags	@""
	.align	4
.nv.constant0._Z14addVectorsIntoPfS_S_i:
	.zero		924


//--------------------- SYMBOLS --------------------------

	.type		.nv.reservedSmem.offset0,@object
	.size		.nv.reservedSmem.offset0,0x4
